//
// Generated by NVIDIA NVVM Compiler
//
// Compiler Build ID: CL-36424714
// Cuda compilation tools, release 13.0, V13.0.88
// Based on NVVM 20.0.0
//

.version 9.0
.target sm_100
.address_size 64

	// .globl	_Z6kernelPfm

.visible .entry _Z6kernelPfm(
	.param .u64 .ptr .align 1 _Z6kernelPfm_param_0,
	.param .u64 _Z6kernelPfm_param_1
)
{
	.reg .pred 	%p<2>;
	.reg .b32 	%r<5>;
	.reg .b32 	%f<6>;
	.reg .b64 	%rd<7>;

	ld.param.u64 	%rd2, [_Z6kernelPfm_param_0];
	ld.param.u64 	%rd3, [_Z6kernelPfm_param_1];
	mov.u32 	%r1, %ctaid.x;
	mov.u32 	%r2, %ntid.x;
	mov.u32 	%r3, %tid.x;
	mad.lo.s32 	%r4, %r1, %r2, %r3;
	cvt.s64.s32 	%rd1, %r4;
	setp.le.u64 	%p1, %rd3, %rd1;
	@%p1 bra 	$L__BB0_2;
	cvta.to.global.u64 	%rd4, %rd2;
	shl.b64 	%rd5, %rd1, 2;
	add.s64 	%rd6, %rd4, %rd5;
	ld.global.f32 	%f1, [%rd6];
	mul.f32 	%f2, %f1, 0f40400000;
	mul.f32 	%f3, %f1, 0fC0E00000;
	fma.rn.f32 	%f4, %f1, %f2, %f3;
	add.f32 	%f5, %f4, 0f40A00000;
	st.global.f32 	[%rd6], %f5;
$L__BB0_2:
	ret;

}


// ===== COMPILED SASS (sm_100) =====

	.target	sm_100

	.elftype	@"ET_EXEC"


//--------------------- .note.nv.tkinfo           --------------------------
	.section	.note.nv.tkinfo,"",@"SHT_NOTE"
	.sectionflags	@"SHF_NOTE_NV_TKINFO"
	.tkinfo
        /*0018*/ 	.word	0x00000002
        /*0030*/ 	.string	""
        /*0030*/ 	.string	"ptxas"
        /*0030*/ 	.string	"Cuda compilation tools, release 13.0, V13.0.88"
        /*0030*/ 	.string	"Build cuda_13.0.r13.0/compiler.36424714_0"
        /*0030*/ 	.string	"-arch sm_100 -m 64 "



//--------------------- .note.nv.cuinfo           --------------------------
	.section	.note.nv.cuinfo,"",@"SHT_NOTE"
	.sectionflags	@"SHF_NOTE_NV_CUINFO"
        /*0018*/ 	.short	0x0002
        /*001a*/ 	.short	0x0064
        /*001c*/ 	.short	0x0082
	.zero		2


//--------------------- .nv.info                  --------------------------
	.section	.nv.info,"",@"SHT_CUDA_INFO"
	.align	4


	//----- nvinfo : EIATTR_REGCOUNT
	.align		4
        /*0000*/ 	.byte	0x04, 0x2f
        /*0002*/ 	.short	(.L_1 - .L_0)
	.align		4
.L_0:
        /*0004*/ 	.word	index@(_Z6kernelPfm)
        /*0008*/ 	.word	0x0000000a


	//----- nvinfo : EIATTR_FRAME_SIZE
	.align		4
.L_1:
        /*000c*/ 	.byte	0x04, 0x11
        /*000e*/ 	.short	(.L_3 - .L_2)
	.align		4
.L_2:
        /*0010*/ 	.word	index@(_Z6kernelPfm)
        /*0014*/ 	.word	0x00000000


	//----- nvinfo : EIATTR_MIN_STACK_SIZE
	.align		4
.L_3:
        /*0018*/ 	.byte	0x04, 0x12
        /*001a*/ 	.short	(.L_5 - .L_4)
	.align		4
.L_4:
        /*001c*/ 	.word	index@(_Z6kernelPfm)
        /*0020*/ 	.word	0x00000000
.L_5:


//--------------------- .nv.compat                --------------------------
	.section	.nv.compat,"",@"SHT_CUDA_COMPAT_INFO"
	.align	4
        /*0000*/ 	.byte	0x02, 0x09, 0x00, 0x00, 0x02, 0x02, 0x01, 0x00, 0x02, 0x05, 0x05, 0x00, 0x03, 0x07, 0x01, 0x01
        /*0010*/ 	.byte	0x02, 0x03, 0x00, 0x00, 0x02, 0x06, 0x01, 0x00, 0x04, 0x0b, 0x08, 0x00, 0x09, 0x00, 0x00, 0x00
        /*0020*/ 	.byte	0x00, 0x00, 0x00, 0x00


//--------------------- .nv.info._Z6kernelPfm     --------------------------
	.section	.nv.info._Z6kernelPfm,"",@"SHT_CUDA_INFO"
	.sectionflags	@""
	.align	4


	//----- nvinfo : EIATTR_CUDA_API_VERSION
	.align		4
        /*0000*/ 	.byte	0x04, 0x37
        /*0002*/ 	.short	(.L_7 - .L_6)
.L_6:
        /*0004*/ 	.word	0x00000082


	//----- nvinfo : EIATTR_KPARAM_INFO
	.align		4
.L_7:
        /*0008*/ 	.byte	0x04, 0x17
        /*000a*/ 	.short	(.L_9 - .L_8)
.L_8:
        /*000c*/ 	.word	0x00000000
        /*0010*/ 	.short	0x0001
        /*0012*/ 	.short	0x0008
        /*0014*/ 	.byte	0x00, 0xf0, 0x21, 0x00


	//----- nvinfo : EIATTR_KPARAM_INFO
	.align		4
.L_9:
        /*0018*/ 	.byte	0x04, 0x17
        /*001a*/ 	.short	(.L_11 - .L_10)
.L_10:
        /*001c*/ 	.word	0x00000000
        /*0020*/ 	.short	0x0000
        /*0022*/ 	.short	0x0000
        /*0024*/ 	.byte	0x00, 0xf5, 0x21, 0x00


	//----- nvinfo : EIATTR_SPARSE_MMA_MASK
	.align		4
.L_11:
        /*0028*/ 	.byte	0x03, 0x50
        /*002a*/ 	.short	0x0000


	//----- nvinfo : EIATTR_MAXREG_COUNT
	.align		4
        /*002c*/ 	.byte	0x03, 0x1b
        /*002e*/ 	.short	0x00ff


	//----- nvinfo : EIATTR_MERCURY_ISA_VERSION
	.align		4
        /*0030*/ 	.byte	0x03, 0x5f
        /*0032*/ 	.short	0x0101


	//----- nvinfo : EIATTR_VRC_CTA_INIT_COUNT
	.align		4
        /*0034*/ 	.byte	0x02, 0x4a
	.zero		1
	.zero		1


	//----- nvinfo : EIATTR_EXIT_INSTR_OFFSETS
	.align		4
        /*0038*/ 	.byte	0x04, 0x1c
        /*003a*/ 	.short	(.L_13 - .L_12)


	//   ....[0]....
.L_12:
        /*003c*/ 	.word	0x00000090


	//   ....[1]....
        /*0040*/ 	.word	0x00000140


	//----- nvinfo : EIATTR_CBANK_PARAM_SIZE
	.align		4
.L_13:
        /*0044*/ 	.byte	0x03, 0x19
        /*0046*/ 	.short	0x0010


	//----- nvinfo : EIATTR_PARAM_CBANK
	.align		4
        /*0048*/ 	.byte	0x04, 0x0a
        /*004a*/ 	.short	(.L_15 - .L_14)
	.align		4
.L_14:
        /*004c*/ 	.word	index@(.nv.constant0._Z6kernelPfm)
        /*0050*/ 	.short	0x0380
        /*0052*/ 	.short	0x0010


	//----- nvinfo : EIATTR_SW_WAR
	.align		4
.L_15:
        /*0054*/ 	.byte	0x04, 0x36
        /*0056*/ 	.short	(.L_17 - .L_16)
.L_16:
        /*0058*/ 	.word	0x00000008
.L_17:


//--------------------- .nv.callgraph             --------------------------
	.section	.nv.callgraph,"",@"SHT_CUDA_CALLGRAPH"
	.align	4
	.sectionentsize	8
	.align		4
        /*0000*/ 	.word	0x00000000
	.align		4
        /*0004*/ 	.word	0xffffffff
	.align		4
        /*0008*/ 	.word	0x00000000
	.align		4
        /*000c*/ 	.word	0xfffffffe
	.align		4
        /*0010*/ 	.word	0x00000000
	.align		4
        /*0014*/ 	.word	0xfffffffd
	.align		4
        /*0018*/ 	.word	0x00000000
	.align		4
        /*001c*/ 	.word	0xfffffffc


//--------------------- .text._Z6kernelPfm        --------------------------
	.section	.text._Z6kernelPfm,"ax",@progbits
	.align	128
        .global         _Z6kernelPfm
        .type           _Z6kernelPfm,@function
        .size           _Z6kernelPfm,(.L_x_1 - _Z6kernelPfm)
        .other          _Z6kernelPfm,@"STO_CUDA_ENTRY STV_DEFAULT"
_Z6kernelPfm:
.text._Z6kernelPfm:
[----:B------:R-:W-:Y:S01]  /*0000*/  LDC R1, c[0x0][0x37c] ;  /* 0x0000df00ff017b82 */ /* 0x000fe20000000800 */
[----:B------:R-:W0:Y:S07]  /*0010*/  S2R R3, SR_TID.X ;  /* 0x0000000000037919 */ /* 0x000e2e0000002100 */
[----:B------:R-:W0:Y:S01]  /*0020*/  S2UR UR4, SR_CTAID.X ;  /* 0x00000000000479c3 */ /* 0x000e220000002500 */
[----:B------:R-:W1:Y:S07]  /*0030*/  LDCU.64 UR6, c[0x0][0x388] ;  /* 0x00007100ff0677ac */ /* 0x000e6e0008000a00 */
[----:B------:R-:W0:Y:S02]  /*0040*/  LDC R0, c[0x0][0x360] ;  /* 0x0000d800ff007b82 */ /* 0x000e240000000800 */
[----:B0-----:R-:W-:-:S05]  /*0050*/  IMAD R0, R0, UR4, R3 ;  /* 0x0000000400007c24 */ /* 0x001fca000f8e0203 */
[----:B-1----:R-:W-:Y:S02]  /*0060*/  ISETP.GE.U32.AND P0, PT, R0, UR6, PT ;  /* 0x0000000600007c0c */ /* 0x002fe4000bf06070 */
[----:B------:R-:W-:-:S04]  /*0070*/  SHF.R.S32.HI R3, RZ, 0x1f, R0 ;  /* 0x0000001fff037819 */ /* 0x000fc80000011400 */
[----:B------:R-:W-:-:S13]  /*0080*/  ISETP.GE.U32.AND.EX P0, PT, R3, UR7, PT, P0 ;  /* 0x0000000703007c0c */ /* 0x000fda000bf06100 */
[----:B------:R-:W-:Y:S05]  /*0090*/  @P0 EXIT ;  /* 0x000000000000094d */ /* 0x000fea0003800000 */
[----:B------:R-:W0:Y:S01]  /*00a0*/  LDCU.64 UR6, c[0x0][0x380] ;  /* 0x00007000ff0677ac */ /* 0x000e220008000a00 */
[----:B------:R-:W1:Y:S01]  /*00b0*/  LDCU.64 UR4, c[0x0][0x358] ;  /* 0x00006b00ff0477ac */ /* 0x000e620008000a00 */
[----:B0-----:R-:W-:-:S04]  /*00c0*/  LEA R2, P0, R0, UR6, 0x2 ;  /* 0x0000000600027c11 */ /* 0x001fc8000f8010ff */
[----:B------:R-:W-:-:S05]  /*00d0*/  LEA.HI.X R3, R0, UR7, R3, 0x2, P0 ;  /* 0x0000000700037c11 */ /* 0x000fca00080f1403 */
[----:B-1----:R-:W2:Y:S02]  /*00e0*/  LDG.E R0, desc[UR4][R2.64] ;  /* 0x0000000402007981 */ /* 0x002ea4000c1e1900 */
[C---:B--2---:R-:W-:Y:S01]  /*00f0*/  FMUL R5, R0.reuse, 3 ;  /* 0x4040000000057820 */ /* 0x044fe20000400000 */
[----:B------:R-:W-:-:S04]  /*0100*/  FMUL R7, R0, -7 ;  /* 0xc0e0000000077820 */ /* 0x000fc80000400000 */
[----:B------:R-:W-:-:S04]  /*0110*/  FFMA R5, R0, R5, R7 ;  /* 0x0000000500057223 */ /* 0x000fc80000000007 */
[----:B------:R-:W-:-:S05]  /*0120*/  FADD R5, R5, 5 ;  /* 0x40a0000005057421 */ /* 0x000fca0000000000 */
[----:B------:R-:W-:Y:S01]  /*0130*/  STG.E desc[UR4][R2.64], R5 ;  /* 0x0000000502007986 */ /* 0x000fe2000c101904 */
[----:B------:R-:W-:Y:S05]  /*0140*/  EXIT ;  /* 0x000000000000794d */ /* 0x000fea0003800000 */
.L_x_0:
[----:B------:R-:W-:-:S00]  /*0150*/  BRA `(.L_x_0) ;  /* 0xfffffffc00fc7947 */ /* 0x000fc0000383ffff */
[----:B------:R-:W-:-:S00]  /*0160*/  NOP ;  /* 0x0000000000007918 */ /* 0x000fc00000000000 */
        /* <DEDUP_REMOVED lines=9> */
.L_x_1:


//--------------------- .nv.shared.reserved.0     --------------------------
	.section	.nv.shared.reserved.0,"aw",@nobits
	.weak		__nv_reservedSMEM_offset_0_alias
	.size		__nv_reservedSMEM_offset_0_alias, 0, 64
	.other		__nv_reservedSMEM_offset_0_alias,@"STO_CUDA_RESERVED_SHARED STV_DEFAULT"
__nv_reservedSMEM_offset_0_alias:
	.zero		0
	.zero		64


//--------------------- .nv.constant0._Z6kernelPfm --------------------------
	.section	.nv.constant0._Z6kernelPfm,"a",@progbits
	.sectionflags	@""
	.align	4
.nv.constant0._Z6kernelPfm:
	.zero		912


//--------------------- SYMBOLS --------------------------

	.type		.nv.reservedSmem.offset0,@object
	.size		.nv.reservedSmem.offset0,0x4
